	.headerflags	@"EF_CUDA_TEXMODE_UNIFIED EF_CUDA_64BIT_ADDRESS EF_CUDA_ACCELERATORS EF_CUDA_SM90 EF_CUDA_VIRTUAL_SM(EF_CUDA_SM90)"
	.elftype	@"ET_EXEC"


//--------------------- .nv.info                  --------------------------
	.section	.nv.info,"",@"SHT_CUDA_INFO"
	.align	4


	//----- nvinfo : EIATTR_REGCOUNT
	.align		4
        /*0000*/ 	.byte	0x04, 0x2f
        /*0002*/ 	.short	(.L_3 - .L_2)
	.align		4
.L_2:
        /*0004*/ 	.word	index@(triton_poi_fused__native_batch_norm_legit_no_training_hardtanh_32)
        /*0008*/ 	.word	0x00000010


	//----- nvinfo : EIATTR_MIN_STACK_SIZE
	.align		4
.L_3:
        /*000c*/ 	.byte	0x04, 0x12
        /*000e*/ 	.short	(.L_5 - .L_4)
	.align		4
.L_4:
        /*0010*/ 	.word	index@(triton_poi_fused__native_batch_norm_legit_no_training_hardtanh_32)
        /*0014*/ 	.word	0x00000000


	//----- nvinfo : EIATTR_FRAME_SIZE
	.align		4
.L_5:
        /*0018*/ 	.byte	0x04, 0x11
        /*001a*/ 	.short	(.L_7 - .L_6)
	.align		4
.L_6:
        /*001c*/ 	.word	index@(triton_poi_fused__native_batch_norm_legit_no_training_hardtanh_32)
        /*0020*/ 	.word	0x00000000


	//----- nvinfo : EIATTR_MIN_STACK_SIZE
	.align		4
.L_7:
        /*0024*/ 	.byte	0x04, 0x12
        /*0026*/ 	.short	(.L_9 - .L_8)
	.align		4
.L_8:
        /*0028*/ 	.word	index@(triton_poi_fused__native_batch_norm_legit_no_training_hardtanh_32)
        /*002c*/ 	.word	0x00000000
.L_9:


//--------------------- .nv.info.triton_poi_fused__native_batch_norm_legit_no_training_hardtanh_32 --------------------------
	.section	.nv.info.triton_poi_fused__native_batch_norm_legit_no_training_hardtanh_32,"",@"SHT_CUDA_INFO"
	.sectionflags	@""
	.align	4


	//----- nvinfo : EIATTR_CUDA_API_VERSION
	.align		4
        /*0000*/ 	.byte	0x04, 0x37
        /*0002*/ 	.short	(.L_11 - .L_10)
.L_10:
        /*0004*/ 	.word	0x0000007c


	//----- nvinfo : EIATTR_KPARAM_INFO
	.align		4
.L_11:
        /*0008*/ 	.byte	0x04, 0x17
        /*000a*/ 	.short	(.L_13 - .L_12)
.L_12:
        /*000c*/ 	.word	0x00000000
        /*0010*/ 	.short	0x0006
        /*0012*/ 	.short	0x0030
        /*0014*/ 	.byte	0x00, 0xf0, 0x11, 0x00


	//----- nvinfo : EIATTR_KPARAM_INFO
	.align		4
.L_13:
        /*0018*/ 	.byte	0x04, 0x17
        /*001a*/ 	.short	(.L_15 - .L_14)
.L_14:
        /*001c*/ 	.word	0x00000000
        /*0020*/ 	.short	0x0005
        /*0022*/ 	.short	0x0028
        /*0024*/ 	.byte	0x00, 0xf4, 0x21, 0x00


	//----- nvinfo : EIATTR_KPARAM_INFO
	.align		4
.L_15:
        /*0028*/ 	.byte	0x04, 0x17
        /*002a*/ 	.short	(.L_17 - .L_16)
.L_16:
        /*002c*/ 	.word	0x00000000
        /*0030*/ 	.short	0x0004
        /*0032*/ 	.short	0x0020
        /*0034*/ 	.byte	0x00, 0xf4, 0x21, 0x00


	//----- nvinfo : EIATTR_KPARAM_INFO
	.align		4
.L_17:
        /*0038*/ 	.byte	0x04, 0x17
        /*003a*/ 	.short	(.L_19 - .L_18)
.L_18:
        /*003c*/ 	.word	0x00000000
        /*0040*/ 	.short	0x0003
        /*0042*/ 	.short	0x0018
        /*0044*/ 	.byte	0x00, 0xf4, 0x21, 0x00


	//----- nvinfo : EIATTR_KPARAM_INFO
	.align		4
.L_19:
        /*0048*/ 	.byte	0x04, 0x17
        /*004a*/ 	.short	(.L_21 - .L_20)
.L_20:
        /*004c*/ 	.word	0x00000000
        /*0050*/ 	.short	0x0002
        /*0052*/ 	.short	0x0010
        /*0054*/ 	.byte	0x00, 0xf4, 0x21, 0x00


	//----- nvinfo : EIATTR_KPARAM_INFO
	.align		4
.L_21:
        /*0058*/ 	.byte	0x04, 0x17
        /*005a*/ 	.short	(.L_23 - .L_22)
.L_22:
        /*005c*/ 	.word	0x00000000
        /*0060*/ 	.short	0x0001
        /*0062*/ 	.short	0x0008
        /*0064*/ 	.byte	0x00, 0xf4, 0x21, 0x00


	//----- nvinfo : EIATTR_KPARAM_INFO
	.align		4
.L_23:
        /*0068*/ 	.byte	0x04, 0x17
        /*006a*/ 	.short	(.L_25 - .L_24)
.L_24:
        /*006c*/ 	.word	0x00000000
        /*0070*/ 	.short	0x0000
        /*0072*/ 	.short	0x0000
        /*0074*/ 	.byte	0x00, 0xf4, 0x21, 0x00


	//----- nvinfo : EIATTR_SPARSE_MMA_MASK
	.align		4
.L_25:
        /*0078*/ 	.byte	0x03, 0x50
        /*007a*/ 	.short	0x0000


	//----- nvinfo : EIATTR_MAXREG_COUNT
	.align		4
        /*007c*/ 	.byte	0x03, 0x1b
        /*007e*/ 	.short	0x00ff


	//----- nvinfo : EIATTR_EXIT_INSTR_OFFSETS
	.align		4
        /*0080*/ 	.byte	0x04, 0x1c
        /*0082*/ 	.short	(.L_27 - .L_26)


	//   ....[0]....
.L_26:
        /*0084*/ 	.word	0x00000330


	//----- nvinfo : EIATTR_REQNTID
	.align		4
.L_27:
        /*0088*/ 	.byte	0x04, 0x10
        /*008a*/ 	.short	(.L_29 - .L_28)
.L_28:
        /*008c*/ 	.word	0x00000080
        /*0090*/ 	.word	0x00000001
        /*0094*/ 	.word	0x00000001


	//----- nvinfo : EIATTR_CBANK_PARAM_SIZE
	.align		4
.L_29:
        /*0098*/ 	.byte	0x03, 0x19
        /*009a*/ 	.short	0x0034


	//----- nvinfo : EIATTR_PARAM_CBANK
	.align		4
        /*009c*/ 	.byte	0x04, 0x0a
        /*009e*/ 	.short	(.L_31 - .L_30)
	.align		4
.L_30:
        /*00a0*/ 	.word	index@(.nv.constant0.triton_poi_fused__native_batch_norm_legit_no_training_hardtanh_32)
        /*00a4*/ 	.short	0x0210
        /*00a6*/ 	.short	0x0034


	//----- nvinfo : EIATTR_SW_WAR
	.align		4
.L_31:
        /*00a8*/ 	.byte	0x04, 0x36
        /*00aa*/ 	.short	(.L_33 - .L_32)
.L_32:
        /*00ac*/ 	.word	0x00000008
.L_33:


//--------------------- .nv.callgraph             --------------------------
	.section	.nv.callgraph,"",@"SHT_CUDA_CALLGRAPH"
	.align	4
	.sectionentsize	8
	.align		4
        /*0000*/ 	.word	0x00000000
	.align		4
        /*0004*/ 	.word	0xffffffff
	.align		4
        /*0008*/ 	.word	0x00000000
	.align		4
        /*000c*/ 	.word	0xfffffffe
	.align		4
        /*0010*/ 	.word	0x00000000
	.align		4
        /*0014*/ 	.word	0xfffffffd
	.align		4
        /*0018*/ 	.word	0x00000000
	.align		4
        /*001c*/ 	.word	0xfffffffc


//--------------------- .nv.constant4             --------------------------
	.section	.nv.constant4,"a",@progbits
	.align	8
	.align		8
.nv.constant4:
        /*0000*/ 	.dword	_$_str
	.align		8
        /*0008*/ 	.dword	_$_str_$_2


//--------------------- .text.triton_poi_fused__native_batch_norm_legit_no_training_hardtanh_32 --------------------------
	.section	.text.triton_poi_fused__native_batch_norm_legit_no_training_hardtanh_32,"ax",@progbits
	.align	128
        .global         triton_poi_fused__native_batch_norm_legit_no_training_hardtanh_32
        .type           triton_poi_fused__native_batch_norm_legit_no_training_hardtanh_32,@function
        .size           triton_poi_fused__native_batch_norm_legit_no_training_hardtanh_32,(.L_x_1 - triton_poi_fused__native_batch_norm_legit_no_training_hardtanh_32)
        .other          triton_poi_fused__native_batch_norm_legit_no_training_hardtanh_32,@"STO_CUDA_ENTRY STV_DEFAULT"
triton_poi_fused__native_batch_norm_legit_no_training_hardtanh_32:
.text.triton_poi_fused__native_batch_norm_legit_no_training_hardtanh_32:
[----:B------:R-:W-:Y:S01]  /*0000*/  LDC R1, c[0x0][0x28] ;  /* 0x00000a00ff017b82 */ /* 0x000fe20000000800 */
[----:B------:R-:W1:Y:S07]  /*0010*/  S2R R0, SR_TID.X ;  /* 0x0000000000007919 */ /* 0x000e6e0000002100 */
[----:B------:R-:W2:Y:S01]  /*0020*/  LDC.64 R6, c[0x0][0x220] ;  /* 0x00008800ff067b82 */ /* 0x000ea20000000a00 */
[----:B------:R-:W-:Y:S01]  /*0030*/  ULDC.64 UR4, c[0x0][0x208] ;  /* 0x0000820000047ab9 */ /* 0x000fe20000000a00 */
[----:B------:R-:W3:Y:S06]  /*0040*/  S2R R3, SR_CTAID.X ;  /* 0x0000000000037919 */ /* 0x000eec0000002500 */
[----:B------:R-:W4:Y:S08]  /*0050*/  LDC.64 R4, c[0x0][0x218] ;  /* 0x00008600ff047b82 */ /* 0x000f300000000a00 */
[----:B------:R-:W5:Y:S08]  /*0060*/  LDC.64 R8, c[0x0][0x228] ;  /* 0x00008a00ff087b82 */ /* 0x000f700000000a00 */
[----:B------:R-:W4:Y:S01]  /*0070*/  LDC.64 R10, c[0x0][0x230] ;  /* 0x00008c00ff0a7b82 */ /* 0x000f220000000a00 */
[----:B-1----:R-:W-:-:S02]  /*0080*/  LOP3.LUT R0, R0, 0x7f, RZ, 0xc0, !PT ;  /* 0x0000007f00007812 */ /* 0x002fc400078ec0ff */
[----:B---3--:R-:W-:-:S03]  /*0090*/  SHF.R.S32.HI R2, RZ, 0x18, R3 ;  /* 0x00000018ff027819 */ /* 0x008fc60000011403 */
[----:B------:R-:W-:Y:S01]  /*00a0*/  IMAD R0, R3, 0x80, R0 ;  /* 0x0000008003007824 */ /* 0x000fe200078e0200 */
[----:B------:R-:W-:-:S04]  /*00b0*/  SGXT R3, R2, 0x1 ;  /* 0x000000010203781a */ /* 0x000fc80000000200 */
[----:B------:R-:W-:-:S04]  /*00c0*/  LEA.HI R3, R3, R0, RZ, 0x4 ;  /* 0x0000000003037211 */ /* 0x000fc800078f20ff */
[--C-:B------:R-:W-:Y:S02]  /*00d0*/  SHF.R.S32.HI R2, RZ, 0x4, R3.reuse ;  /* 0x00000004ff027819 */ /* 0x100fe40000011403 */
[----:B------:R-:W-:-:S04]  /*00e0*/  SHF.R.S32.HI R3, RZ, 0x1f, R3 ;  /* 0x0000001fff037819 */ /* 0x000fc80000011403 */
[----:B------:R-:W-:-:S04]  /*00f0*/  LEA.HI R3, R3, R2, RZ, 0x8 ;  /* 0x0000000203037211 */ /* 0x000fc800078f40ff */
[----:B------:R-:W-:-:S04]  /*0100*/  LOP3.LUT R3, R3, 0xffffff00, RZ, 0xc0, !PT ;  /* 0xffffff0003037812 */ /* 0x000fc800078ec0ff */
[----:B------:R-:W-:Y:S02]  /*0110*/  IADD3 R13, R2, -R3, RZ ;  /* 0x80000003020d7210 */ /* 0x000fe40007ffe0ff */
[----:B------:R-:W1:Y:S03]  /*0120*/  LDC.64 R2, c[0x0][0x210] ;  /* 0x00008400ff027b82 */ /* 0x000e660000000a00 */
[----:B--2---:R-:W-:-:S06]  /*0130*/  IMAD.WIDE R6, R13, 0x4, R6 ;  /* 0x000000040d067825 */ /* 0x004fcc00078e0206 */
[----:B------:R-:W2:Y:S01]  /*0140*/  LDG.E.EL R6, desc[UR4][R6.64] ;  /* 0x0000000406067981 */ /* 0x000ea2000c2e1900 */
[----:B----4-:R-:W-:-:S04]  /*0150*/  IMAD.WIDE R4, R13, 0x4, R4 ;  /* 0x000000040d047825 */ /* 0x010fc800078e0204 */
[C---:B-----5:R-:W-:Y:S02]  /*0160*/  IMAD.WIDE R8, R13.reuse, 0x4, R8 ;  /* 0x000000040d087825 */ /* 0x060fe400078e0208 */
[----:B------:R3:W4:Y:S02]  /*0170*/  LDG.E.EL R5, desc[UR4][R4.64] ;  /* 0x0000000404057981 */ /* 0x000724000c2e1900 */
[----:B0-----:R-:W-:Y:S02]  /*0180*/  IMAD.WIDE R10, R13, 0x4, R10 ;  /* 0x000000040d0a7825 */ /* 0x001fe400078e020a */
[----:B------:R-:W5:Y:S02]  /*0190*/  LDG.E.EL R8, desc[UR4][R8.64] ;  /* 0x0000000408087981 */ /* 0x000f64000c2e1900 */
[----:B-1----:R-:W-:Y:S02]  /*01a0*/  IMAD.WIDE R2, R0, 0x4, R2 ;  /* 0x0000000400027825 */ /* 0x002fe400078e0202 */
[----:B------:R-:W5:Y:S04]  /*01b0*/  LDG.E.EL R11, desc[UR4][R10.64] ;  /* 0x000000040a0b7981 */ /* 0x000f68000c2e1900 */
[----:B------:R-:W4:Y:S01]  /*01c0*/  LDG.E R2, desc[UR4][R2.64] ;  /* 0x0000000402027981 */ /* 0x000f22000c1e1900 */
[----:B---3--:R-:W-:-:S02]  /*01d0*/  IMAD.MOV.U32 R4, RZ, RZ, 0x3e800000 ;  /* 0x3e800000ff047424 */ /* 0x008fc400078e00ff */
[----:B--2---:R-:W-:-:S04]  /*01e0*/  FADD R6, R6, 9.9999997473787516356e-06 ;  /* 0x3727c5ac06067421 */ /* 0x004fc80000000000 */
[----:B------:R-:W0:Y:S02]  /*01f0*/  MUFU.SQRT R7, R6 ;  /* 0x0000000600077308 */ /* 0x000e240000002000 */
[C---:B0-----:R-:W-:Y:S02]  /*0200*/  FSETP.GT.AND P0, PT, R7.reuse, 8.50705917302346158658e+37, PT ;  /* 0x7e8000000700780b */ /* 0x041fe40003f04000 */
[----:B------:R-:W-:-:S11]  /*0210*/  FSETP.GEU.AND P1, PT, R7, 1.175494350822287508e-38, PT ;  /* 0x008000000700780b */ /* 0x000fd60003f2e000 */
[----:B------:R-:W-:-:S04]  /*0220*/  @P0 FMUL R7, R7, 0.25 ;  /* 0x3e80000007070820 */ /* 0x000fc80000400000 */
[----:B------:R-:W-:-:S06]  /*0230*/  @!P1 FMUL R7, R7, 16777216 ;  /* 0x4b80000007079820 */ /* 0x000fcc0000400000 */
[----:B------:R-:W0:Y:S01]  /*0240*/  MUFU.RCP R7, R7 ;  /* 0x0000000700077308 */ /* 0x000e220000001000 */
[----:B------:R-:W-:Y:S01]  /*0250*/  FSEL R4, R4, 1, P0 ;  /* 0x3f80000004047808 */ /* 0x000fe20000000000 */
[----:B----4-:R-:W-:-:S04]  /*0260*/  FADD R2, R2, -R5 ;  /* 0x8000000502027221 */ /* 0x010fc80000000000 */
[----:B------:R-:W-:-:S04]  /*0270*/  @!P1 FMUL R4, R4, 16777216 ;  /* 0x4b80000004049820 */ /* 0x000fc80000400000 */
[----:B0-----:R-:W-:-:S04]  /*0280*/  FMUL R3, R7, R4 ;  /* 0x0000000407037220 */ /* 0x001fc80000400000 */
[----:B------:R-:W-:-:S04]  /*0290*/  FMUL R2, R2, R3 ;  /* 0x0000000302027220 */ /* 0x000fc80000400000 */
[----:B-----5:R-:W-:Y:S02]  /*02a0*/  FFMA R8, R8, R2, R11 ;  /* 0x0000000208087223 */ /* 0x020fe4000000000b */
[----:B------:R-:W0:Y:S03]  /*02b0*/  LDC.64 R2, c[0x0][0x238] ;  /* 0x00008e00ff027b82 */ /* 0x000e260000000a00 */
[----:B------:R-:W-:-:S04]  /*02c0*/  FSETP.GTU.AND P0, PT, R8, RZ, PT ;  /* 0x000000ff0800720b */ /* 0x000fc80003f0c000 */
[----:B------:R-:W-:-:S04]  /*02d0*/  FSEL R5, R8, RZ, P0 ;  /* 0x000000ff08057208 */ /* 0x000fc80000000000 */
[C---:B------:R-:W-:Y:S02]  /*02e0*/  FSETP.GEU.AND P1, PT, R5.reuse, 6, PT ;  /* 0x40c000000500780b */ /* 0x040fe40003f2e000 */
[----:B------:R-:W-:Y:S01]  /*02f0*/  FSETP.NAN.AND P0, PT, R5, R5, PT ;  /* 0x000000050500720b */ /* 0x000fe20003f08000 */
[----:B0-----:R-:W-:-:S10]  /*0300*/  IMAD.WIDE R2, R0, 0x4, R2 ;  /* 0x0000000400027825 */ /* 0x001fd400078e0202 */
[----:B------:R-:W-:-:S05]  /*0310*/  @P1 SEL R5, R5, 0x40c00000, P0 ;  /* 0x40c0000005051807 */ /* 0x000fca0000000000 */
[----:B------:R-:W-:Y:S01]  /*0320*/  STG.E desc[UR4][R2.64], R5 ;  /* 0x0000000502007986 */ /* 0x000fe2000c101904 */
[----:B------:R-:W-:Y:S05]  /*0330*/  EXIT ;  /* 0x000000000000794d */ /* 0x000fea0003800000 */
.L_x_0:
[----:B------:R-:W-:-:S00]  /*0340*/  BRA `(.L_x_0) ;  /* 0xfffffffc00fc7947 */ /* 0x000fc0000383ffff */
[----:B------:R-:W-:-:S00]  /*0350*/  NOP ;  /* 0x0000000000007918 */ /* 0x000fc00000000000 */
        /* <DEDUP_REMOVED lines=10> */
.L_x_1:


//--------------------- .nv.global.init           --------------------------
	.section	.nv.global.init,"aw",@progbits
.nv.global.init:
	.type		_$_str,@object
	.size		_$_str,(_$_str_$_2 - _$_str)
_$_str:
        /*0000*/ 	.byte	0x5f, 0x5f, 0x43, 0x55, 0x44, 0x41, 0x5f, 0x46, 0x54, 0x5a, 0x00
	.type		_$_str_$_2,@object
	.size		_$_str_$_2,(.L_1 - _$_str_$_2)
_$_str_$_2:
        /*000b*/ 	.byte	0x5f, 0x5f, 0x43, 0x55, 0x44, 0x41, 0x5f, 0x50, 0x52, 0x45, 0x43, 0x5f, 0x53, 0x51, 0x52, 0x54
        /*001b*/ 	.byte	0x00
.L_1:


//--------------------- .nv.constant0.triton_poi_fused__native_batch_norm_legit_no_training_hardtanh_32 --------------------------
	.section	.nv.constant0.triton_poi_fused__native_batch_norm_legit_no_training_hardtanh_32,"a",@progbits
	.sectionflags	@""
	.align	4
.nv.constant0.triton_poi_fused__native_batch_norm_legit_no_training_hardtanh_32:
	.zero		580
